//
// Generated by NVIDIA NVVM Compiler
//
// Compiler Build ID: CL-36424714
// Cuda compilation tools, release 13.0, V13.0.88
// Based on NVVM 20.0.0
//

.version 9.0
.target sm_100
.address_size 64

	// .globl	_Z12compute_thisPi
.extern .func  (.param .b32 func_retval0) vprintf
(
	.param .b64 vprintf_param_0,
	.param .b64 vprintf_param_1
)
;
.global .align 1 .b8 $str[7] = {115, 116, 97, 114, 116, 10};
.global .align 1 .b8 $str$1[5] = {121, 97, 121, 10};

.visible .entry _Z12compute_thisPi(
	.param .u64 .ptr .align 1 _Z12compute_thisPi_param_0
)
{
	.reg .b32 	%r<7>;
	.reg .b64 	%rd<7>;

	ld.param.u64 	%rd1, [_Z12compute_thisPi_param_0];
	cvta.to.global.u64 	%rd2, %rd1;
	mov.u64 	%rd3, $str;
	cvta.global.u64 	%rd4, %rd3;
	{ // callseq 0, 0
	.param .b64 param0;
	st.param.b64 	[param0], %rd4;
	.param .b64 param1;
	st.param.b64 	[param1], 0;
	.param .b32 retval0;
	call.uni (retval0), 
	vprintf, 
	(
	param0, 
	param1
	);
	ld.param.b32 	%r1, [retval0];
	} // callseq 0
	ld.global.u32 	%r3, [%rd2];
	add.s32 	%r4, %r3, 7;
	st.global.u32 	[%rd2], %r4;
	mov.u64 	%rd5, $str$1;
	cvta.global.u64 	%rd6, %rd5;
	{ // callseq 1, 0
	.param .b64 param0;
	st.param.b64 	[param0], %rd6;
	.param .b64 param1;
	st.param.b64 	[param1], 0;
	.param .b32 retval0;
	call.uni (retval0), 
	vprintf, 
	(
	param0, 
	param1
	);
	ld.param.b32 	%r5, [retval0];
	} // callseq 1
	ret;

}


// ===== COMPILED SASS (sm_100) =====

	.target	sm_100

	.elftype	@"ET_EXEC"


//--------------------- .note.nv.tkinfo           --------------------------
	.section	.note.nv.tkinfo,"",@"SHT_NOTE"
	.sectionflags	@"SHF_NOTE_NV_TKINFO"
	.tkinfo
        /*0018*/ 	.word	0x00000002
        /*0030*/ 	.string	""
        /*0030*/ 	.string	"ptxas"
        /*0030*/ 	.string	"Cuda compilation tools, release 13.0, V13.0.88"
        /*0030*/ 	.string	"Build cuda_13.0.r13.0/compiler.36424714_0"
        /*0030*/ 	.string	"-arch sm_100 -m 64 "



//--------------------- .note.nv.cuinfo           --------------------------
	.section	.note.nv.cuinfo,"",@"SHT_NOTE"
	.sectionflags	@"SHF_NOTE_NV_CUINFO"
        /*0018*/ 	.short	0x0002
        /*001a*/ 	.short	0x0064
        /*001c*/ 	.short	0x0082
	.zero		2


//--------------------- .nv.info                  --------------------------
	.section	.nv.info,"",@"SHT_CUDA_INFO"
	.align	4


	//----- nvinfo : EIATTR_REGCOUNT
	.align		4
        /*0000*/ 	.byte	0x04, 0x2f
        /*0002*/ 	.short	(.L_3 - .L_2)
	.align		4
.L_2:
        /*0004*/ 	.word	index@(_Z12compute_thisPi)
        /*0008*/ 	.word	0x00000018


	//----- nvinfo : EIATTR_FRAME_SIZE
	.align		4
.L_3:
        /*000c*/ 	.byte	0x04, 0x11
        /*000e*/ 	.short	(.L_5 - .L_4)
	.align		4
.L_4:
        /*0010*/ 	.word	index@(_Z12compute_thisPi)
        /*0014*/ 	.word	0x00000000


	//----- nvinfo : EIATTR_MIN_STACK_SIZE
	.align		4
.L_5:
        /*0018*/ 	.byte	0x04, 0x12
        /*001a*/ 	.short	(.L_7 - .L_6)
	.align		4
.L_6:
        /*001c*/ 	.word	index@(_Z12compute_thisPi)
        /*0020*/ 	.word	0x00000000
.L_7:


//--------------------- .nv.compat                --------------------------
	.section	.nv.compat,"",@"SHT_CUDA_COMPAT_INFO"
	.align	4
        /*0000*/ 	.byte	0x02, 0x09, 0x00, 0x00, 0x02, 0x02, 0x01, 0x00, 0x02, 0x05, 0x05, 0x00, 0x03, 0x07, 0x01, 0x01
        /*0010*/ 	.byte	0x02, 0x03, 0x00, 0x00, 0x02, 0x06, 0x01, 0x00, 0x04, 0x0b, 0x08, 0x00, 0x09, 0x00, 0x00, 0x00
        /*0020*/ 	.byte	0x00, 0x00, 0x00, 0x00


//--------------------- .nv.info._Z12compute_thisPi --------------------------
	.section	.nv.info._Z12compute_thisPi,"",@"SHT_CUDA_INFO"
	.sectionflags	@""
	.align	4


	//----- nvinfo : EIATTR_CUDA_API_VERSION
	.align		4
        /*0000*/ 	.byte	0x04, 0x37
        /*0002*/ 	.short	(.L_9 - .L_8)
.L_8:
        /*0004*/ 	.word	0x00000082


	//----- nvinfo : EIATTR_KPARAM_INFO
	.align		4
.L_9:
        /*0008*/ 	.byte	0x04, 0x17
        /*000a*/ 	.short	(.L_11 - .L_10)
.L_10:
        /*000c*/ 	.word	0x00000000
        /*0010*/ 	.short	0x0000
        /*0012*/ 	.short	0x0000
        /*0014*/ 	.byte	0x00, 0xf5, 0x21, 0x00


	//----- nvinfo : EIATTR_SPARSE_MMA_MASK
	.align		4
.L_11:
        /*0018*/ 	.byte	0x03, 0x50
        /*001a*/ 	.short	0x0000


	//----- nvinfo : EIATTR_MAXREG_COUNT
	.align		4
        /*001c*/ 	.byte	0x03, 0x1b
        /*001e*/ 	.short	0x00ff


	//----- nvinfo : EIATTR_EXTERNS
	.align		4
        /*0020*/ 	.byte	0x04, 0x0f
        /*0022*/ 	.short	(.L_13 - .L_12)


	//   ....[0]....
	.align		4
.L_12:
        /*0024*/ 	.word	index@(vprintf)


	//----- nvinfo : EIATTR_MERCURY_ISA_VERSION
	.align		4
.L_13:
        /*0028*/ 	.byte	0x03, 0x5f
        /*002a*/ 	.short	0x0101


	//----- nvinfo : EIATTR_VRC_CTA_INIT_COUNT
	.align		4
        /*002c*/ 	.byte	0x02, 0x4a
	.zero		1
	.zero		1


	//----- nvinfo : EIATTR_SYSCALL_OFFSETS
	.align		4
        /*0030*/ 	.byte	0x04, 0x46
        /*0032*/ 	.short	(.L_15 - .L_14)


	//   ....[0]....
.L_14:
        /*0034*/ 	.word	0x00000090


	//   ....[1]....
        /*0038*/ 	.word	0x00000140


	//----- nvinfo : EIATTR_EXIT_INSTR_OFFSETS
	.align		4
.L_15:
        /*003c*/ 	.byte	0x04, 0x1c
        /*003e*/ 	.short	(.L_17 - .L_16)


	//   ....[0]....
.L_16:
        /*0040*/ 	.word	0x00000150


	//----- nvinfo : EIATTR_CBANK_PARAM_SIZE
	.align		4
.L_17:
        /*0044*/ 	.byte	0x03, 0x19
        /*0046*/ 	.short	0x0008


	//----- nvinfo : EIATTR_PARAM_CBANK
	.align		4
        /*0048*/ 	.byte	0x04, 0x0a
        /*004a*/ 	.short	(.L_19 - .L_18)
	.align		4
.L_18:
        /*004c*/ 	.word	index@(.nv.constant0._Z12compute_thisPi)
        /*0050*/ 	.short	0x0380
        /*0052*/ 	.short	0x0008


	//----- nvinfo : EIATTR_SW_WAR
	.align		4
.L_19:
        /*0054*/ 	.byte	0x04, 0x36
        /*0056*/ 	.short	(.L_21 - .L_20)
.L_20:
        /*0058*/ 	.word	0x00000008
.L_21:


//--------------------- .nv.callgraph             --------------------------
	.section	.nv.callgraph,"",@"SHT_CUDA_CALLGRAPH"
	.align	4
	.sectionentsize	8
	.align		4
        /*0000*/ 	.word	0x00000000
	.align		4
        /*0004*/ 	.word	0xffffffff
	.align		4
        /*0008*/ 	.word	index@(_Z12compute_thisPi)
	.align		4
        /*000c*/ 	.word	index@(vprintf)
	.align		4
        /*0010*/ 	.word	0x00000000
	.align		4
        /*0014*/ 	.word	0xfffffffe
	.align		4
        /*0018*/ 	.word	0x00000000
	.align		4
        /*001c*/ 	.word	0xfffffffd
	.align		4
        /*0020*/ 	.word	0x00000000
	.align		4
        /*0024*/ 	.word	0xfffffffc


//--------------------- .nv.constant4             --------------------------
	.section	.nv.constant4,"a",@progbits
	.align	8
	.align		8
.nv.constant4:
        /*0000*/ 	.dword	vprintf
	.align		8
        /*0008*/ 	.dword	$str
	.align		8
        /*0010*/ 	.dword	$str$1


//--------------------- .text._Z12compute_thisPi  --------------------------
	.section	.text._Z12compute_thisPi,"ax",@progbits
	.align	128
        .global         _Z12compute_thisPi
        .type           _Z12compute_thisPi,@function
        .size           _Z12compute_thisPi,(.L_x_3 - _Z12compute_thisPi)
        .other          _Z12compute_thisPi,@"STO_CUDA_ENTRY STV_DEFAULT"
_Z12compute_thisPi:
.text._Z12compute_thisPi:
[----:B------:R-:W0:Y:S01]  /*0000*/  LDC R1, c[0x0][0x37c] ;  /* 0x0000df00ff017b82 */ /* 0x000e220000000800 */
[----:B------:R-:W-:Y:S01]  /*0010*/  MOV R2, 0x0 ;  /* 0x0000000000027802 */ /* 0x000fe20000000f00 */
[----:B------:R-:W1:Y:S01]  /*0020*/  LDCU.64 UR4, c[0x4][0x8] ;  /* 0x01000100ff0477ac */ /* 0x000e620008000a00 */
[----:B------:R-:W-:-:S05]  /*0030*/  CS2R R6, SRZ ;  /* 0x0000000000067805 */ /* 0x000fca000001ff00 */
[----:B------:R2:W3:Y:S01]  /*0040*/  LDC.64 R8, c[0x4][R2] ;  /* 0x0100000002087b82 */ /* 0x0004e20000000a00 */
[----:B------:R-:W4:Y:S01]  /*0050*/  LDCU.64 UR36, c[0x0][0x358] ;  /* 0x00006b00ff2477ac */ /* 0x000f220008000a00 */
[----:B-1----:R-:W-:Y:S02]  /*0060*/  IMAD.U32 R4, RZ, RZ, UR4 ;  /* 0x00000004ff047e24 */ /* 0x002fe4000f8e00ff */
[----:B--2---:R-:W-:-:S07]  /*0070*/  IMAD.U32 R5, RZ, RZ, UR5 ;  /* 0x00000005ff057e24 */ /* 0x004fce000f8e00ff */
[----:B------:R-:W-:-:S07]  /*0080*/  LEPC R20, `(.L_x_0) ;  /* 0x000000001014794e */ /* 0x000fce0000000000 */
[----:B0--34-:R-:W-:Y:S05]  /*0090*/  CALL.ABS.NOINC R8 ;  /* 0x0000000008007343 */ /* 0x019fea0003c00000 */
.L_x_0:
[----:B------:R-:W0:Y:S01]  /*00a0*/  LDC.64 R8, c[0x0][0x380] ;  /* 0x0000e000ff087b82 */ /* 0x000e220000000a00 */
[----:B------:R-:W1:Y:S01]  /*00b0*/  LDCU.64 UR4, c[0x4][0x10] ;  /* 0x01000200ff0477ac */ /* 0x000e620008000a00 */
[----:B0-----:R-:W2:Y:S06]  /*00c0*/  LDG.E R3, desc[UR36][R8.64] ;  /* 0x0000002408037981 */ /* 0x001eac000c1e1900 */
[----:B------:R0:W3:Y:S01]  /*00d0*/  LDC.64 R10, c[0x4][R2] ;  /* 0x01000000020a7b82 */ /* 0x0000e20000000a00 */
[----:B-1----:R-:W-:Y:S01]  /*00e0*/  IMAD.U32 R4, RZ, RZ, UR4 ;  /* 0x00000004ff047e24 */ /* 0x002fe2000f8e00ff */
[----:B------:R-:W-:Y:S01]  /*00f0*/  CS2R R6, SRZ ;  /* 0x0000000000067805 */ /* 0x000fe2000001ff00 */
[----:B------:R-:W-:-:S02]  /*0100*/  IMAD.U32 R5, RZ, RZ, UR5 ;  /* 0x00000005ff057e24 */ /* 0x000fc4000f8e00ff */
[----:B--2---:R-:W-:-:S05]  /*0110*/  VIADD R3, R3, 0x7 ;  /* 0x0000000703037836 */ /* 0x004fca0000000000 */
[----:B---3--:R0:W-:Y:S02]  /*0120*/  STG.E desc[UR36][R8.64], R3 ;  /* 0x0000000308007986 */ /* 0x0081e4000c101924 */
[----:B------:R-:W-:-:S07]  /*0130*/  LEPC R20, `(.L_x_1) ;  /* 0x000000001014794e */ /* 0x000fce0000000000 */
[----:B0-----:R-:W-:Y:S05]  /*0140*/  CALL.ABS.NOINC R10 ;  /* 0x000000000a007343 */ /* 0x001fea0003c00000 */
.L_x_1:
[----:B------:R-:W-:Y:S05]  /*0150*/  EXIT ;  /* 0x000000000000794d */ /* 0x000fea0003800000 */
.L_x_2:
[----:B------:R-:W-:-:S00]  /*0160*/  BRA `(.L_x_2) ;  /* 0xfffffffc00fc7947 */ /* 0x000fc0000383ffff */
[----:B------:R-:W-:-:S00]  /*0170*/  NOP ;  /* 0x0000000000007918 */ /* 0x000fc00000000000 */
        /* <DEDUP_REMOVED lines=8> */
.L_x_3:


//--------------------- .nv.global.init           --------------------------
	.section	.nv.global.init,"aw",@progbits
.nv.global.init:
	.type		$str$1,@object
	.size		$str$1,($str - $str$1)
$str$1:
        /*0000*/ 	.byte	0x79, 0x61, 0x79, 0x0a, 0x00
	.type		$str,@object
	.size		$str,(.L_0 - $str)
$str:
        /*0005*/ 	.byte	0x73, 0x74, 0x61, 0x72, 0x74, 0x0a, 0x00
.L_0:


//--------------------- .nv.shared.reserved.0     --------------------------
	.section	.nv.shared.reserved.0,"aw",@nobits
	.weak		__nv_reservedSMEM_offset_0_alias
	.size		__nv_reservedSMEM_offset_0_alias, 0, 64
	.other		__nv_reservedSMEM_offset_0_alias,@"STO_CUDA_RESERVED_SHARED STV_DEFAULT"
__nv_reservedSMEM_offset_0_alias:
	.zero		0
	.zero		64


//--------------------- .nv.constant0._Z12compute_thisPi --------------------------
	.section	.nv.constant0._Z12compute_thisPi,"a",@progbits
	.sectionflags	@""
	.align	4
.nv.constant0._Z12compute_thisPi:
	.zero		904


//--------------------- SYMBOLS --------------------------

	.type		.nv.reservedSmem.offset0,@object
	.size		.nv.reservedSmem.offset0,0x4
	.type		vprintf,@function
